	.headerflags	@"EF_CUDA_TEXMODE_UNIFIED EF_CUDA_64BIT_ADDRESS EF_CUDA_ACCELERATORS EF_CUDA_SM90 EF_CUDA_VIRTUAL_SM(EF_CUDA_SM90)"
	.elftype	@"ET_EXEC"


//--------------------- .nv.info                  --------------------------
	.section	.nv.info,"",@"SHT_CUDA_INFO"
	.align	4


	//----- nvinfo : EIATTR_REGCOUNT
	.align		4
        /*0000*/ 	.byte	0x04, 0x2f
        /*0002*/ 	.short	(.L_3 - .L_2)
	.align		4
.L_2:
        /*0004*/ 	.word	index@(triton_poi_fused__native_batch_norm_legit_no_training_leaky_relu_0)
        /*0008*/ 	.word	0x00000030


	//----- nvinfo : EIATTR_MIN_STACK_SIZE
	.align		4
.L_3:
        /*000c*/ 	.byte	0x04, 0x12
        /*000e*/ 	.short	(.L_5 - .L_4)
	.align		4
.L_4:
        /*0010*/ 	.word	index@(triton_poi_fused__native_batch_norm_legit_no_training_leaky_relu_0)
        /*0014*/ 	.word	0x00000000


	//----- nvinfo : EIATTR_FRAME_SIZE
	.align		4
.L_5:
        /*0018*/ 	.byte	0x04, 0x11
        /*001a*/ 	.short	(.L_7 - .L_6)
	.align		4
.L_6:
        /*001c*/ 	.word	index@(triton_poi_fused__native_batch_norm_legit_no_training_leaky_relu_0)
        /*0020*/ 	.word	0x00000000


	//----- nvinfo : EIATTR_MIN_STACK_SIZE
	.align		4
.L_7:
        /*0024*/ 	.byte	0x04, 0x12
        /*0026*/ 	.short	(.L_9 - .L_8)
	.align		4
.L_8:
        /*0028*/ 	.word	index@(triton_poi_fused__native_batch_norm_legit_no_training_leaky_relu_0)
        /*002c*/ 	.word	0x00000000
.L_9:


//--------------------- .nv.info.triton_poi_fused__native_batch_norm_legit_no_training_leaky_relu_0 --------------------------
	.section	.nv.info.triton_poi_fused__native_batch_norm_legit_no_training_leaky_relu_0,"",@"SHT_CUDA_INFO"
	.sectionflags	@""
	.align	4


	//----- nvinfo : EIATTR_CUDA_API_VERSION
	.align		4
        /*0000*/ 	.byte	0x04, 0x37
        /*0002*/ 	.short	(.L_11 - .L_10)
.L_10:
        /*0004*/ 	.word	0x0000007c


	//----- nvinfo : EIATTR_KPARAM_INFO
	.align		4
.L_11:
        /*0008*/ 	.byte	0x04, 0x17
        /*000a*/ 	.short	(.L_13 - .L_12)
.L_12:
        /*000c*/ 	.word	0x00000000
        /*0010*/ 	.short	0x0006
        /*0012*/ 	.short	0x0030
        /*0014*/ 	.byte	0x00, 0xf0, 0x11, 0x00


	//----- nvinfo : EIATTR_KPARAM_INFO
	.align		4
.L_13:
        /*0018*/ 	.byte	0x04, 0x17
        /*001a*/ 	.short	(.L_15 - .L_14)
.L_14:
        /*001c*/ 	.word	0x00000000
        /*0020*/ 	.short	0x0005
        /*0022*/ 	.short	0x0028
        /*0024*/ 	.byte	0x00, 0xf4, 0x21, 0x00


	//----- nvinfo : EIATTR_KPARAM_INFO
	.align		4
.L_15:
        /*0028*/ 	.byte	0x04, 0x17
        /*002a*/ 	.short	(.L_17 - .L_16)
.L_16:
        /*002c*/ 	.word	0x00000000
        /*0030*/ 	.short	0x0004
        /*0032*/ 	.short	0x0020
        /*0034*/ 	.byte	0x00, 0xf4, 0x21, 0x00


	//----- nvinfo : EIATTR_KPARAM_INFO
	.align		4
.L_17:
        /*0038*/ 	.byte	0x04, 0x17
        /*003a*/ 	.short	(.L_19 - .L_18)
.L_18:
        /*003c*/ 	.word	0x00000000
        /*0040*/ 	.short	0x0003
        /*0042*/ 	.short	0x0018
        /*0044*/ 	.byte	0x00, 0xf4, 0x21, 0x00


	//----- nvinfo : EIATTR_KPARAM_INFO
	.align		4
.L_19:
        /*0048*/ 	.byte	0x04, 0x17
        /*004a*/ 	.short	(.L_21 - .L_20)
.L_20:
        /*004c*/ 	.word	0x00000000
        /*0050*/ 	.short	0x0002
        /*0052*/ 	.short	0x0010
        /*0054*/ 	.byte	0x00, 0xf4, 0x21, 0x00


	//----- nvinfo : EIATTR_KPARAM_INFO
	.align		4
.L_21:
        /*0058*/ 	.byte	0x04, 0x17
        /*005a*/ 	.short	(.L_23 - .L_22)
.L_22:
        /*005c*/ 	.word	0x00000000
        /*0060*/ 	.short	0x0001
        /*0062*/ 	.short	0x0008
        /*0064*/ 	.byte	0x00, 0xf4, 0x21, 0x00


	//----- nvinfo : EIATTR_KPARAM_INFO
	.align		4
.L_23:
        /*0068*/ 	.byte	0x04, 0x17
        /*006a*/ 	.short	(.L_25 - .L_24)
.L_24:
        /*006c*/ 	.word	0x00000000
        /*0070*/ 	.short	0x0000
        /*0072*/ 	.short	0x0000
        /*0074*/ 	.byte	0x00, 0xf4, 0x21, 0x00


	//----- nvinfo : EIATTR_SPARSE_MMA_MASK
	.align		4
.L_25:
        /*0078*/ 	.byte	0x03, 0x50
        /*007a*/ 	.short	0x0000


	//----- nvinfo : EIATTR_MAXREG_COUNT
	.align		4
        /*007c*/ 	.byte	0x03, 0x1b
        /*007e*/ 	.short	0x00ff


	//----- nvinfo : EIATTR_EXIT_INSTR_OFFSETS
	.align		4
        /*0080*/ 	.byte	0x04, 0x1c
        /*0082*/ 	.short	(.L_27 - .L_26)


	//   ....[0]....
.L_26:
        /*0084*/ 	.word	0x000011c0


	//   ....[1]....
        /*0088*/ 	.word	0x000011e0


	//----- nvinfo : EIATTR_REQNTID
	.align		4
.L_27:
        /*008c*/ 	.byte	0x04, 0x10
        /*008e*/ 	.short	(.L_29 - .L_28)
.L_28:
        /*0090*/ 	.word	0x00000080
        /*0094*/ 	.word	0x00000001
        /*0098*/ 	.word	0x00000001


	//----- nvinfo : EIATTR_CBANK_PARAM_SIZE
	.align		4
.L_29:
        /*009c*/ 	.byte	0x03, 0x19
        /*009e*/ 	.short	0x0034


	//----- nvinfo : EIATTR_PARAM_CBANK
	.align		4
        /*00a0*/ 	.byte	0x04, 0x0a
        /*00a2*/ 	.short	(.L_31 - .L_30)
	.align		4
.L_30:
        /*00a4*/ 	.word	index@(.nv.constant0.triton_poi_fused__native_batch_norm_legit_no_training_leaky_relu_0)
        /*00a8*/ 	.short	0x0210
        /*00aa*/ 	.short	0x0034


	//----- nvinfo : EIATTR_SW_WAR
	.align		4
.L_31:
        /*00ac*/ 	.byte	0x04, 0x36
        /*00ae*/ 	.short	(.L_33 - .L_32)
.L_32:
        /*00b0*/ 	.word	0x00000008
.L_33:


//--------------------- .nv.callgraph             --------------------------
	.section	.nv.callgraph,"",@"SHT_CUDA_CALLGRAPH"
	.align	4
	.sectionentsize	8
	.align		4
        /*0000*/ 	.word	0x00000000
	.align		4
        /*0004*/ 	.word	0xffffffff
	.align		4
        /*0008*/ 	.word	0x00000000
	.align		4
        /*000c*/ 	.word	0xfffffffe
	.align		4
        /*0010*/ 	.word	0x00000000
	.align		4
        /*0014*/ 	.word	0xfffffffd
	.align		4
        /*0018*/ 	.word	0x00000000
	.align		4
        /*001c*/ 	.word	0xfffffffc


//--------------------- .nv.constant4             --------------------------
	.section	.nv.constant4,"a",@progbits
	.align	8
	.align		8
.nv.constant4:
        /*0000*/ 	.dword	_$_str
	.align		8
        /*0008*/ 	.dword	_$_str_$_2


//--------------------- .text.triton_poi_fused__native_batch_norm_legit_no_training_leaky_relu_0 --------------------------
	.section	.text.triton_poi_fused__native_batch_norm_legit_no_training_leaky_relu_0,"ax",@progbits
	.align	128
        .global         triton_poi_fused__native_batch_norm_legit_no_training_leaky_relu_0
        .type           triton_poi_fused__native_batch_norm_legit_no_training_leaky_relu_0,@function
        .size           triton_poi_fused__native_batch_norm_legit_no_training_leaky_relu_0,(.L_x_1 - triton_poi_fused__native_batch_norm_legit_no_training_leaky_relu_0)
        .other          triton_poi_fused__native_batch_norm_legit_no_training_leaky_relu_0,@"STO_CUDA_ENTRY STV_DEFAULT"
triton_poi_fused__native_batch_norm_legit_no_training_leaky_relu_0:
.text.triton_poi_fused__native_batch_norm_legit_no_training_leaky_relu_0:
[----:B------:R-:W0:Y:S01]  /*0000*/  LDC R1, c[0x0][0x28] ;  /* 0x00000a00ff017b82 */ /* 0x000e220000000800 */
[----:B------:R-:W1:Y:S01]  /*0010*/  S2R R0, SR_TID.X ;  /* 0x0000000000007919 */ /* 0x000e620000002100 */
[----:B------:R-:W-:Y:S02]  /*0020*/  CS2R R18, SRZ ;  /* 0x0000000000127805 */ /* 0x000fe4000001ff00 */
[----:B------:R-:W-:Y:S01]  /*0030*/  CS2R R38, SRZ ;  /* 0x0000000000267805 */ /* 0x000fe2000001ff00 */
[----:B------:R-:W-:Y:S01]  /*0040*/  ULDC.64 UR4, c[0x0][0x208] ;  /* 0x0000820000047ab9 */ /* 0x000fe20000000a00 */
[----:B------:R-:W2:Y:S01]  /*0050*/  S2R R3, SR_CTAID.X ;  /* 0x0000000000037919 */ /* 0x000ea20000002500 */
[----:B-1----:R-:W-:-:S04]  /*0060*/  SHF.L.U32 R0, R0, 0x2, RZ ;  /* 0x0000000200007819 */ /* 0x002fc800000006ff */
[----:B------:R-:W-:-:S04]  /*0070*/  LOP3.LUT R0, R0, 0x1fc, RZ, 0xc0, !PT ;  /* 0x000001fc00007812 */ /* 0x000fc800078ec0ff */
[----:B--2---:R-:W-:-:S04]  /*0080*/  LEA R0, R3, R0, 0xa ;  /* 0x0000000003007211 */ /* 0x004fc800078e50ff */
[----:B------:R-:W-:Y:S01]  /*0090*/  IADD3 R2, R0, 0x1, RZ ;  /* 0x0000000100027810 */ /* 0x000fe20007ffe0ff */
[----:B------:R-:W-:Y:S01]  /*00a0*/  IMAD.HI R6, R0, 0x7c178275, RZ ;  /* 0x7c17827500067827 */ /* 0x000fe200078e02ff */
[----:B------:R-:W-:Y:S02]  /*00b0*/  IADD3 R4, R0, 0x2, RZ ;  /* 0x0000000200047810 */ /* 0x000fe40007ffe0ff */
[----:B------:R-:W-:Y:S01]  /*00c0*/  IADD3 R5, R0, 0x3, RZ ;  /* 0x0000000300057810 */ /* 0x000fe20007ffe0ff */
[----:B------:R-:W-:Y:S01]  /*00d0*/  IMAD.HI R8, R2, 0x7c178275, RZ ;  /* 0x7c17827502087827 */ /* 0x000fe200078e02ff */
[----:B------:R-:W-:Y:S01]  /*00e0*/  SHF.R.U32.HI R7, RZ, 0x1f, R6 ;  /* 0x0000001fff077819 */ /* 0x000fe20000011606 */
[----:B------:R-:W1:Y:S01]  /*00f0*/  LDC.64 R2, c[0x0][0x220] ;  /* 0x00008800ff027b82 */ /* 0x000e620000000a00 */
[----:B------:R-:W-:Y:S01]  /*0100*/  ISETP.GE.AND P1, PT, R0, 0x210200, PT ;  /* 0x002102000000780c */ /* 0x000fe20003f26270 */
[----:B------:R-:W-:Y:S01]  /*0110*/  IMAD.HI R4, R4, 0x7c178275, RZ ;  /* 0x7c17827504047827 */ /* 0x000fe200078e02ff */
[----:B------:R-:W-:-:S02]  /*0120*/  SHF.R.U32.HI R9, RZ, 0x1f, R8 ;  /* 0x0000001fff097819 */ /* 0x000fc40000011608 */
[----:B------:R-:W-:Y:S01]  /*0130*/  LEA.HI.SX32 R7, R6, R7, 0x15 ;  /* 0x0000000706077211 */ /* 0x000fe200078faaff */
[----:B------:R-:W-:Y:S01]  /*0140*/  IMAD.HI R6, R5, 0x7c178275, RZ ;  /* 0x7c17827505067827 */ /* 0x000fe200078e02ff */
[----:B------:R-:W-:Y:S02]  /*0150*/  LEA.HI.SX32 R9, R8, R9, 0x15 ;  /* 0x0000000908097211 */ /* 0x000fe400078faaff */
[----:B------:R-:W-:Y:S02]  /*0160*/  LEA.HI R8, R7, R7, RZ, 0x7 ;  /* 0x0000000707087211 */ /* 0x000fe400078f38ff */
[----:B------:R-:W-:Y:S02]  /*0170*/  LEA.HI R10, R9, R9, RZ, 0x7 ;  /* 0x00000009090a7211 */ /* 0x000fe400078f38ff */
[----:B------:R-:W-:Y:S02]  /*0180*/  SHF.R.U32.HI R5, RZ, 0x1f, R4 ;  /* 0x0000001fff057819 */ /* 0x000fe40000011604 */
[----:B------:R-:W-:-:S02]  /*0190*/  SHF.R.U32.HI R11, RZ, 0x1f, R6 ;  /* 0x0000001fff0b7819 */ /* 0x000fc40000011606 */
[----:B------:R-:W-:Y:S02]  /*01a0*/  LOP3.LUT R8, R8, 0xffffff80, RZ, 0xc0, !PT ;  /* 0xffffff8008087812 */ /* 0x000fe400078ec0ff */
[----:B------:R-:W-:Y:S02]  /*01b0*/  LOP3.LUT R10, R10, 0xffffff80, RZ, 0xc0, !PT ;  /* 0xffffff800a0a7812 */ /* 0x000fe400078ec0ff */
[----:B------:R-:W-:Y:S02]  /*01c0*/  LEA.HI.SX32 R15, R4, R5, 0x15 ;  /* 0x00000005040f7211 */ /* 0x000fe400078faaff */
[----:B------:R-:W-:Y:S02]  /*01d0*/  LEA.HI.SX32 R11, R6, R11, 0x15 ;  /* 0x0000000b060b7211 */ /* 0x000fe400078faaff */
[----:B------:R-:W-:Y:S02]  /*01e0*/  IADD3 R20, R7, -R8, RZ ;  /* 0x8000000807147210 */ /* 0x000fe40007ffe0ff */
[----:B------:R-:W-:-:S02]  /*01f0*/  IADD3 R22, R9, -R10, RZ ;  /* 0x8000000a09167210 */ /* 0x000fc40007ffe0ff */
[----:B------:R-:W-:Y:S01]  /*0200*/  LEA.HI R6, R15, R15, RZ, 0x7 ;  /* 0x0000000f0f067211 */ /* 0x000fe200078f38ff */
[----:B-1----:R-:W-:-:S03]  /*0210*/  IMAD.WIDE R4, R20, 0x4, R2 ;  /* 0x0000000414047825 */ /* 0x002fc600078e0202 */
[----:B------:R-:W-:Y:S01]  /*0220*/  LOP3.LUT R8, R6, 0xffffff80, RZ, 0xc0, !PT ;  /* 0xffffff8006087812 */ /* 0x000fe200078ec0ff */
[--C-:B------:R-:W-:Y:S01]  /*0230*/  IMAD.WIDE R6, R22, 0x4, R2.reuse ;  /* 0x0000000416067825 */ /* 0x100fe200078e0202 */
[----:B------:R1:W2:Y:S01]  /*0240*/  @!P1 LDG.E.EL R18, desc[UR4][R4.64] ;  /* 0x0000000404129981 */ /* 0x0002a2000c2e1900 */
[----:B------:R-:W-:Y:S02]  /*0250*/  LEA.HI R9, R11, R11, RZ, 0x7 ;  /* 0x0000000b0b097211 */ /* 0x000fe400078f38ff */
[----:B------:R-:W-:Y:S01]  /*0260*/  IADD3 R15, R15, -R8, RZ ;  /* 0x800000080f0f7210 */ /* 0x000fe20007ffe0ff */
[----:B------:R3:W4:Y:S01]  /*0270*/  @!P1 LDG.E.EL R39, desc[UR4][R6.64] ;  /* 0x0000000406279981 */ /* 0x000722000c2e1900 */
[----:B------:R-:W-:Y:S02]  /*0280*/  LOP3.LUT R14, R9, 0xffffff80, RZ, 0xc0, !PT ;  /* 0xffffff80090e7812 */ /* 0x000fe400078ec0ff */
[----:B------:R-:W-:Y:S02]  /*0290*/  CS2R R40, SRZ ;  /* 0x0000000000287805 */ /* 0x000fe4000001ff00 */
[----:B------:R-:W-:Y:S01]  /*02a0*/  CS2R R34, SRZ ;  /* 0x0000000000227805 */ /* 0x000fe2000001ff00 */
[----:B------:R-:W-:Y:S01]  /*02b0*/  IMAD.WIDE R8, R15, 0x4, R2 ;  /* 0x000000040f087825 */ /* 0x000fe200078e0202 */
[----:B------:R-:W-:-:S02]  /*02c0*/  IADD3 R14, R11, -R14, RZ ;  /* 0x8000000e0b0e7210 */ /* 0x000fc40007ffe0ff */
[----:B------:R-:W-:Y:S02]  /*02d0*/  IADD3 R10, R0, 0x200, RZ ;  /* 0x00000200000a7810 */ /* 0x000fe40007ffe0ff */
[----:B------:R5:W4:Y:S01]  /*02e0*/  @!P1 LDG.E.EL R41, desc[UR4][R8.64] ;  /* 0x0000000408299981 */ /* 0x000b22000c2e1900 */
[----:B-1----:R-:W-:Y:S01]  /*02f0*/  IMAD.WIDE R4, R14, 0x4, R2 ;  /* 0x000000040e047825 */ /* 0x002fe200078e0202 */
[----:B---3--:R-:W-:Y:S02]  /*0300*/  IADD3 R6, R0, 0x201, RZ ;  /* 0x0000020100067810 */ /* 0x008fe40007ffe0ff */
[C---:B------:R-:W-:Y:S01]  /*0310*/  ISETP.GE.AND P0, PT, R10.reuse, 0x210200, PT ;  /* 0x002102000a00780c */ /* 0x040fe20003f06270 */
[----:B------:R-:W-:Y:S01]  /*0320*/  IMAD.HI R13, R10, 0x7c178275, RZ ;  /* 0x7c1782750a0d7827 */ /* 0x000fe200078e02ff */
[----:B------:R1:W3:Y:S01]  /*0330*/  @!P1 LDG.E.EL R34, desc[UR4][R4.64] ;  /* 0x0000000404229981 */ /* 0x0002e2000c2e1900 */
[----:B------:R-:W1:Y:S01]  /*0340*/  LDC.64 R10, c[0x0][0x218] ;  /* 0x00008600ff0a7b82 */ /* 0x000e620000000a00 */
[----:B------:R-:W-:Y:S01]  /*0350*/  IADD3 R7, R0, 0x202, RZ ;  /* 0x0000020200077810 */ /* 0x000fe20007ffe0ff */
[----:B------:R-:W-:Y:S01]  /*0360*/  IMAD.HI R6, R6, 0x7c178275, RZ ;  /* 0x7c17827506067827 */ /* 0x000fe200078e02ff */
[----:B------:R-:W-:-:S02]  /*0370*/  SHF.R.U32.HI R16, RZ, 0x1f, R13 ;  /* 0x0000001fff107819 */ /* 0x000fc4000001160d */
[----:B------:R-:W-:Y:S02]  /*0380*/  IADD3 R12, R0, 0x203, RZ ;  /* 0x00000203000c7810 */ /* 0x000fe40007ffe0ff */
[----:B------:R-:W-:Y:S01]  /*0390*/  LEA.HI.SX32 R16, R13, R16, 0x15 ;  /* 0x000000100d107211 */ /* 0x000fe200078faaff */
[----:B------:R-:W-:Y:S01]  /*03a0*/  IMAD.HI R13, R7, 0x7c178275, RZ ;  /* 0x7c178275070d7827 */ /* 0x000fe200078e02ff */
[----:B------:R-:W-:-:S03]  /*03b0*/  SHF.R.U32.HI R7, RZ, 0x1f, R6 ;  /* 0x0000001fff077819 */ /* 0x000fc60000011606 */
[----:B------:R-:W-:Y:S01]  /*03c0*/  IMAD.HI R12, R12, 0x7c178275, RZ ;  /* 0x7c1782750c0c7827 */ /* 0x000fe200078e02ff */
[----:B------:R-:W-:Y:S02]  /*03d0*/  LEA.HI R17, R16, R16, RZ, 0x7 ;  /* 0x0000001010117211 */ /* 0x000fe400078f38ff */
[----:B------:R-:W-:Y:S02]  /*03e0*/  LEA.HI.SX32 R7, R6, R7, 0x15 ;  /* 0x0000000706077211 */ /* 0x000fe400078faaff */
[----:B-----5:R-:W-:Y:S02]  /*03f0*/  SHF.R.U32.HI R9, RZ, 0x1f, R12 ;  /* 0x0000001fff097819 */ /* 0x020fe4000001160c */
[----:B------:R-:W-:Y:S02]  /*0400*/  SHF.R.U32.HI R8, RZ, 0x1f, R13 ;  /* 0x0000001fff087819 */ /* 0x000fe4000001160d */
[----:B------:R-:W-:Y:S02]  /*0410*/  LOP3.LUT R17, R17, 0xffffff80, RZ, 0xc0, !PT ;  /* 0xffffff8011117812 */ /* 0x000fe400078ec0ff */
[----:B------:R-:W-:-:S02]  /*0420*/  LEA.HI.SX32 R9, R12, R9, 0x15 ;  /* 0x000000090c097211 */ /* 0x000fc400078faaff */
[----:B-1----:R-:W-:Y:S01]  /*0430*/  LEA.HI R4, R7, R7, RZ, 0x7 ;  /* 0x0000000707047211 */ /* 0x002fe200078f38ff */
[----:B------:R-:W-:Y:S01]  /*0440*/  HFMA2.MMA R36, -RZ, RZ, 0, 0 ;  /* 0x00000000ff247435 */ /* 0x000fe200000001ff */
[----:B------:R-:W-:Y:S02]  /*0450*/  LEA.HI.SX32 R13, R13, R8, 0x15 ;  /* 0x000000080d0d7211 */ /* 0x000fe400078faaff */
[----:B------:R-:W-:Y:S02]  /*0460*/  IADD3 R8, R16, -R17, RZ ;  /* 0x8000001110087210 */ /* 0x000fe40007ffe0ff */
[----:B------:R-:W-:Y:S02]  /*0470*/  LEA.HI R12, R9, R9, RZ, 0x7 ;  /* 0x00000009090c7211 */ /* 0x000fe400078f38ff */
[----:B------:R-:W-:Y:S02]  /*0480*/  LOP3.LUT R6, R4, 0xffffff80, RZ, 0xc0, !PT ;  /* 0xffffff8004067812 */ /* 0x000fe400078ec0ff */
[----:B------:R-:W-:Y:S01]  /*0490*/  LEA.HI R5, R13, R13, RZ, 0x7 ;  /* 0x0000000d0d057211 */ /* 0x000fe200078f38ff */
[----:B------:R-:W-:Y:S01]  /*04a0*/  IMAD.WIDE R44, R8, 0x4, R2 ;  /* 0x00000004082c7825 */ /* 0x000fe200078e0202 */
[----:B------:R-:W-:-:S02]  /*04b0*/  LOP3.LUT R12, R12, 0xffffff80, RZ, 0xc0, !PT ;  /* 0xffffff800c0c7812 */ /* 0x000fc400078ec0ff */
[----:B------:R-:W-:Y:S02]  /*04c0*/  CS2R R24, SRZ ;  /* 0x0000000000187805 */ /* 0x000fe4000001ff00 */
[----:B------:R-:W-:Y:S01]  /*04d0*/  IADD3 R43, R7, -R6, RZ ;  /* 0x80000006072b7210 */ /* 0x000fe20007ffe0ff */
[--C-:B0-----:R-:W-:Y:S01]  /*04e0*/  IMAD.WIDE R6, R8, 0x4, R10.reuse ;  /* 0x0000000408067825 */ /* 0x101fe200078e020a */
[----:B------:R-:W-:Y:S01]  /*04f0*/  LOP3.LUT R42, R5, 0xffffff80, RZ, 0xc0, !PT ;  /* 0xffffff80052a7812 */ /* 0x000fe200078ec0ff */
[----:B------:R-:W5:Y:S01]  /*0500*/  @!P0 LDG.E.EL R36, desc[UR4][R44.64] ;  /* 0x000000042c248981 */ /* 0x000f62000c2e1900 */
[----:B------:R-:W-:Y:S01]  /*0510*/  IADD3 R37, R9, -R12, RZ ;  /* 0x8000000c09257210 */ /* 0x000fe20007ffe0ff */
[----:B------:R-:W-:Y:S01]  /*0520*/  IMAD.WIDE R4, R20, 0x4, R10 ;  /* 0x0000000414047825 */ /* 0x000fe200078e020a */
[----:B------:R-:W-:Y:S01]  /*0530*/  IADD3 R42, R13, -R42, RZ ;  /* 0x8000002a0d2a7210 */ /* 0x000fe20007ffe0ff */
[----:B------:R0:W5:Y:S01]  /*0540*/  @!P0 LDG.E.EL R25, desc[UR4][R6.64] ;  /* 0x0000000406198981 */ /* 0x000162000c2e1900 */
[----:B------:R-:W1:Y:S01]  /*0550*/  LDC.64 R12, c[0x0][0x228] ;  /* 0x00008a00ff0c7b82 */ /* 0x000e620000000a00 */
[----:B------:R-:W-:-:S02]  /*0560*/  CS2R R30, SRZ ;  /* 0x00000000001e7805 */ /* 0x000fc4000001ff00 */
[----:B------:R0:W5:Y:S02]  /*0570*/  @!P1 LDG.E.EL R19, desc[UR4][R4.64] ;  /* 0x0000000404139981 */ /* 0x000164000c2e1900 */
[----:B0-----:R-:W-:Y:S01]  /*0580*/  IMAD.WIDE R6, R43, 0x4, R2 ;  /* 0x000000042b067825 */ /* 0x001fe200078e0202 */
[----:B------:R-:W-:-:S03]  /*0590*/  MOV R23, RZ ;  /* 0x000000ff00177202 */ /* 0x000fc60000000f00 */
[--C-:B------:R-:W-:Y:S01]  /*05a0*/  IMAD.WIDE R4, R43, 0x4, R10.reuse ;  /* 0x000000042b047825 */ /* 0x100fe200078e020a */
[----:B------:R-:W5:Y:S03]  /*05b0*/  @!P0 LDG.E.EL R38, desc[UR4][R6.64] ;  /* 0x0000000406268981 */ /* 0x000f66000c2e1900 */
[----:B------:R-:W-:Y:S01]  /*05c0*/  IMAD.WIDE R16, R14, 0x4, R10 ;  /* 0x000000040e107825 */ /* 0x000fe200078e020a */
[----:B------:R0:W5:Y:S04]  /*05d0*/  @!P0 LDG.E.EL R31, desc[UR4][R4.64] ;  /* 0x00000004041f8981 */ /* 0x000168000c2e1900 */
[----:B------:R0:W5:Y:S01]  /*05e0*/  @!P1 LDG.E.EL R23, desc[UR4][R16.64] ;  /* 0x0000000410179981 */ /* 0x000162000c2e1900 */
[----:B------:R-:W-:Y:S01]  /*05f0*/  CS2R R28, SRZ ;  /* 0x00000000001c7805 */ /* 0x000fe2000001ff00 */
[----:B0-----:R-:W-:-:S04]  /*0600*/  IMAD.WIDE R4, R42, 0x4, R2 ;  /* 0x000000042a047825 */ /* 0x001fc800078e0202 */
[----:B------:R-:W-:Y:S01]  /*0610*/  IMAD.WIDE R2, R37, 0x4, R2 ;  /* 0x0000000425027825 */ /* 0x000fe200078e0202 */
[----:B------:R-:W5:Y:S03]  /*0620*/  @!P0 LDG.E.EL R40, desc[UR4][R4.64] ;  /* 0x0000000404288981 */ /* 0x000f66000c2e1900 */
[--C-:B------:R-:W-:Y:S01]  /*0630*/  IMAD.WIDE R16, R42, 0x4, R10.reuse ;  /* 0x000000042a107825 */ /* 0x100fe200078e020a */
[----:B------:R-:W5:Y:S03]  /*0640*/  @!P0 LDG.E.EL R35, desc[UR4][R2.64] ;  /* 0x0000000402238981 */ /* 0x000f66000c2e1900 */
[C-C-:B------:R-:W-:Y:S01]  /*0650*/  IMAD.WIDE R32, R22.reuse, 0x4, R10.reuse ;  /* 0x0000000416207825 */ /* 0x140fe200078e020a */
[----:B------:R0:W5:Y:S03]  /*0660*/  @!P0 LDG.E.EL R24, desc[UR4][R16.64] ;  /* 0x0000000410188981 */ /* 0x000166000c2e1900 */
[--C-:B------:R-:W-:Y:S01]  /*0670*/  IMAD.WIDE R26, R15, 0x4, R10.reuse ;  /* 0x000000040f1a7825 */ /* 0x100fe200078e020a */
[----:B------:R-:W-:Y:S01]  /*0680*/  HFMA2.MMA R9, -RZ, RZ, 0, 0 ;  /* 0x00000000ff097435 */ /* 0x000fe200000001ff */
[----:B------:R-:W-:Y:S01]  /*0690*/  MOV R21, RZ ;  /* 0x000000ff00157202 */ /* 0x000fe20000000f00 */
[----:B------:R-:W5:Y:S01]  /*06a0*/  @!P1 LDG.E.EL R30, desc[UR4][R32.64] ;  /* 0x00000004201e9981 */ /* 0x000f62000c2e1900 */
[----:B------:R-:W-:Y:S01]  /*06b0*/  IMAD.WIDE R10, R37, 0x4, R10 ;  /* 0x00000004250a7825 */ /* 0x000fe200078e020a */
[----:B0-----:R-:W0:Y:S03]  /*06c0*/  LDC.64 R16, c[0x0][0x230] ;  /* 0x00008c00ff107b82 */ /* 0x001e260000000a00 */
[--C-:B-1----:R-:W-:Y:S01]  /*06d0*/  IMAD.WIDE R2, R15, 0x4, R12.reuse ;  /* 0x000000040f027825 */ /* 0x102fe200078e020c */
[----:B------:R1:W5:Y:S03]  /*06e0*/  @!P0 LDG.E.EL R29, desc[UR4][R10.64] ;  /* 0x000000040a1d8981 */ /* 0x000366000c2e1900 */
[--C-:B------:R-:W-:Y:S01]  /*06f0*/  IMAD.WIDE R4, R22, 0x4, R12.reuse ;  /* 0x0000000416047825 */ /* 0x100fe200078e020c */
[----:B------:R1:W5:Y:S03]  /*0700*/  @!P1 LDG.E.EL R21, desc[UR4][R2.64] ;  /* 0x0000000402159981 */ /* 0x000366000c2e1900 */
[----:B------:R-:W-:Y:S01]  /*0710*/  IMAD.WIDE R6, R20, 0x4, R12 ;  /* 0x0000000414067825 */ /* 0x000fe200078e020c */
[----:B------:R-:W5:Y:S01]  /*0720*/  @!P1 LDG.E.EL R28, desc[UR4][R26.64] ;  /* 0x000000041a1c9981 */ /* 0x000f62000c2e1900 */
[----:B-1----:R-:W-:-:S02]  /*0730*/  CS2R R10, SRZ ;  /* 0x00000000000a7805 */ /* 0x002fc4000001ff00 */
[----:B------:R-:W-:Y:S01]  /*0740*/  CS2R R32, SRZ ;  /* 0x0000000000207805 */ /* 0x000fe2000001ff00 */
[----:B------:R1:W5:Y:S01]  /*0750*/  @!P1 LDG.E.EL R9, desc[UR4][R6.64] ;  /* 0x0000000406099981 */ /* 0x000362000c2e1900 */
[----:B------:R-:W-:-:S03]  /*0760*/  CS2R R2, SRZ ;  /* 0x0000000000027805 */ /* 0x000fc6000001ff00 */
[----:B------:R1:W5:Y:S02]  /*0770*/  @!P1 LDG.E.EL R11, desc[UR4][R4.64] ;  /* 0x00000004040b9981 */ /* 0x000364000c2e1900 */
[----:B-1----:R-:W-:-:S04]  /*0780*/  IMAD.WIDE R6, R14, 0x4, R12 ;  /* 0x000000040e067825 */ /* 0x002fc800078e020c */
[--C-:B------:R-:W-:Y:S01]  /*0790*/  IMAD.WIDE R4, R8, 0x4, R12.reuse ;  /* 0x0000000408047825 */ /* 0x100fe200078e020c */
[----:B------:R1:W5:Y:S04]  /*07a0*/  @!P1 LDG.E.EL R32, desc[UR4][R6.64] ;  /* 0x0000000406209981 */ /* 0x000368000c2e1900 */
[----:B------:R0:W5:Y:S01]  /*07b0*/  @!P0 LDG.E.EL R2, desc[UR4][R4.64] ;  /* 0x0000000404028981 */ /* 0x000162000c2e1900 */
[----:B------:R-:W-:-:S04]  /*07c0*/  IMAD.WIDE R26, R43, 0x4, R12 ;  /* 0x000000042b1a7825 */ /* 0x000fc800078e020c */
[--C-:B-1----:R-:W-:Y:S01]  /*07d0*/  IMAD.WIDE R6, R42, 0x4, R12.reuse ;  /* 0x000000042a067825 */ /* 0x102fe200078e020c */
[----:B------:R1:W5:Y:S01]  /*07e0*/  @!P0 LDG.E.EL R3, desc[UR4][R26.64] ;  /* 0x000000041a038981 */ /* 0x000362000c2e1900 */
[----:B0-----:R-:W-:Y:S02]  /*07f0*/  CS2R R4, SRZ ;  /* 0x0000000000047805 */ /* 0x001fe4000001ff00 */
[----:B------:R-:W-:-:S04]  /*0800*/  IMAD.WIDE R12, R37, 0x4, R12 ;  /* 0x00000004250c7825 */ /* 0x000fc800078e020c */
[----:B------:R0:W5:Y:S01]  /*0810*/  @!P0 LDG.E.EL R4, desc[UR4][R6.64] ;  /* 0x0000000406048981 */ /* 0x000162000c2e1900 */
[----:B-1----:R-:W1:Y:S03]  /*0820*/  LDC.64 R26, c[0x0][0x210] ;  /* 0x00008400ff1a7b82 */ /* 0x002e660000000a00 */
[----:B------:R0:W5:Y:S02]  /*0830*/  @!P0 LDG.E.EL R5, desc[UR4][R12.64] ;  /* 0x000000040c058981 */ /* 0x000164000c2e1900 */
[----:B0-----:R-:W-:Y:S01]  /*0840*/  IMAD.WIDE R6, R20, 0x4, R16 ;  /* 0x0000000414067825 */ /* 0x001fe200078e0210 */
[----:B------:R-:W-:-:S03]  /*0850*/  HFMA2.MMA R20, -RZ, RZ, 0, 0 ;  /* 0x00000000ff147435 */ /* 0x000fc600000001ff */
[----:B------:R-:W-:Y:S01]  /*0860*/  IMAD.WIDE R12, R22, 0x4, R16 ;  /* 0x00000004160c7825 */ /* 0x000fe200078e0210 */
[----:B------:R0:W5:Y:S01]  /*0870*/  @!P1 LDG.E.EL R10, desc[UR4][R6.64] ;  /* 0x00000004060a9981 */ /* 0x000162000c2e1900 */
[----:B------:R-:W-:-:S05]  /*0880*/  MOV R22, RZ ;  /* 0x000000ff00167202 */ /* 0x000fca0000000f00 */
[----:B------:R0:W5:Y:S02]  /*0890*/  @!P1 LDG.E.EL R20, desc[UR4][R12.64] ;  /* 0x000000040c149981 */ /* 0x000164000c2e1900 */
[----:B0-----:R-:W-:-:S05]  /*08a0*/  IMAD.WIDE R6, R15, 0x4, R16 ;  /* 0x000000040f067825 */ /* 0x001fca00078e0210 */
[----:B------:R0:W5:Y:S01]  /*08b0*/  @!P1 LDG.E.EL R22, desc[UR4][R6.64] ;  /* 0x0000000406169981 */ /* 0x000162000c2e1900 */
[----:B------:R-:W-:-:S04]  /*08c0*/  IMAD.WIDE R14, R14, 0x4, R16 ;  /* 0x000000040e0e7825 */ /* 0x000fc800078e0210 */
[----:B------:R-:W-:Y:S01]  /*08d0*/  IMAD.WIDE R12, R8, 0x4, R16 ;  /* 0x00000004080c7825 */ /* 0x000fe200078e0210 */
[----:B------:R-:W-:Y:S01]  /*08e0*/  HFMA2.MMA R8, -RZ, RZ, 0, 0 ;  /* 0x00000000ff087435 */ /* 0x000fe200000001ff */
[----:B------:R1:W5:Y:S01]  /*08f0*/  @!P1 LDG.E.EL R33, desc[UR4][R14.64] ;  /* 0x000000040e219981 */ /* 0x000362000c2e1900 */
[----:B0-----:R-:W-:-:S06]  /*0900*/  CS2R R6, SRZ ;  /* 0x0000000000067805 */ /* 0x001fcc000001ff00 */
[----:B------:R0:W5:Y:S01]  /*0910*/  @!P0 LDG.E.EL R6, desc[UR4][R12.64] ;  /* 0x000000040c068981 */ /* 0x000162000c2e1900 */
[----:B-1----:R-:W-:-:S05]  /*0920*/  IMAD.WIDE R14, R43, 0x4, R16 ;  /* 0x000000042b0e7825 */ /* 0x002fca00078e0210 */
[----:B------:R1:W5:Y:S01]  /*0930*/  @!P0 LDG.E.EL R7, desc[UR4][R14.64] ;  /* 0x000000040e078981 */ /* 0x000362000c2e1900 */
[----:B0-----:R-:W-:-:S05]  /*0940*/  IMAD.WIDE R12, R42, 0x4, R16 ;  /* 0x000000042a0c7825 */ /* 0x001fca00078e0210 */
[----:B------:R0:W5:Y:S01]  /*0950*/  @!P0 LDG.E.EL R8, desc[UR4][R12.64] ;  /* 0x000000040c088981 */ /* 0x000162000c2e1900 */
[----:B-1----:R-:W-:Y:S01]  /*0960*/  CS2R R14, SRZ ;  /* 0x00000000000e7805 */ /* 0x002fe2000001ff00 */
[----:B------:R-:W-:Y:S01]  /*0970*/  IMAD.WIDE R26, R0, 0x4, R26 ;  /* 0x00000004001a7825 */ /* 0x000fe200078e021a */
[----:B0-----:R-:W-:-:S06]  /*0980*/  CS2R R12, SRZ ;  /* 0x00000000000c7805 */ /* 0x001fcc000001ff00 */
[----:B------:R-:W5:Y:S01]  /*0990*/  @!P1 LDG.E.128 R12, desc[UR4][R26.64] ;  /* 0x000000041a0c9981 */ /* 0x000f62000c1e1d00 */
[----:B------:R-:W-:Y:S01]  /*09a0*/  IMAD.WIDE R16, R37, 0x4, R16 ;  /* 0x0000000425107825 */ /* 0x000fe200078e0210 */
[----:B------:R-:W-:-:S06]  /*09b0*/  MOV R37, RZ ;  /* 0x000000ff00257202 */ /* 0x000fcc0000000f00 */
[----:B------:R0:W5:Y:S02]  /*09c0*/  @!P0 LDG.E.EL R37, desc[UR4][R16.64] ;  /* 0x0000000410258981 */ /* 0x000164000c2e1900 */
[----:B0-----:R-:W-:Y:S01]  /*09d0*/  HFMA2.MMA R16, -RZ, RZ, 1.625, 0 ;  /* 0x3e800000ff107435 */ /* 0x001fe200000001ff */
[----:B--2---:R-:W-:Y:S01]  /*09e0*/  FADD R18, R18, 9.9999997473787516356e-06 ;  /* 0x3727c5ac12127421 */ /* 0x004fe20000000000 */
[----:B----4-:R-:W-:-:S05]  /*09f0*/  FADD R39, R39, 9.9999997473787516356e-06 ;  /* 0x3727c5ac27277421 */ /* 0x010fca0000000000 */
[----:B------:R-:W0:Y:S08]  /*0a00*/  MUFU.SQRT R18, R18 ;  /* 0x0000001200127308 */ /* 0x000e300000002000 */
[----:B------:R-:W1:Y:S01]  /*0a10*/  MUFU.SQRT R39, R39 ;  /* 0x0000002700277308 */ /* 0x000e620000002000 */
[----:B------:R-:W-:Y:S01]  /*0a20*/  FADD R41, R41, 9.9999997473787516356e-06 ;  /* 0x3727c5ac29297421 */ /* 0x000fe20000000000 */
[----:B---3--:R-:W-:Y:S01]  /*0a30*/  FADD R34, R34, 9.9999997473787516356e-06 ;  /* 0x3727c5ac22227421 */ /* 0x008fe20000000000 */
[----:B0-----:R-:W-:-:S05]  /*0a40*/  FSETP.GT.AND P3, PT, R18, 8.50705917302346158658e+37, PT ;  /* 0x7e8000001200780b */ /* 0x001fca0003f64000 */
[----:B------:R-:W0:Y:S01]  /*0a50*/  MUFU.SQRT R41, R41 ;  /* 0x0000002900297308 */ /* 0x000e220000002000 */
[----:B------:R-:W-:Y:S02]  /*0a60*/  FSETP.GEU.AND P6, PT, R18, 1.175494350822287508e-38, PT ;  /* 0x008000001200780b */ /* 0x000fe40003fce000 */
[----:B-1----:R-:W-:-:S05]  /*0a70*/  FSETP.GT.AND P5, PT, R39, 8.50705917302346158658e+37, PT ;  /* 0x7e8000002700780b */ /* 0x002fca0003fa4000 */
[----:B------:R-:W1:Y:S01]  /*0a80*/  MUFU.SQRT R34, R34 ;  /* 0x0000002200227308 */ /* 0x000e620000002000 */
[----:B------:R-:W-:Y:S02]  /*0a90*/  FSETP.GEU.AND P2, PT, R39, 1.175494350822287508e-38, PT ;  /* 0x008000002700780b */ /* 0x000fe40003f4e000 */
[----:B------:R-:W-:Y:S01]  /*0aa0*/  FSEL R43, R16, 1, P3 ;  /* 0x3f800000102b7808 */ /* 0x000fe20001800000 */
[----:B------:R-:W-:Y:S01]  /*0ab0*/  @P3 FMUL R18, R18, 0.25 ;  /* 0x3e80000012123820 */ /* 0x000fe20000400000 */
[----:B0-----:R-:W-:-:S03]  /*0ac0*/  FSETP.GT.AND P4, PT, R41, 8.50705917302346158658e+37, PT ;  /* 0x7e8000002900780b */ /* 0x001fc60003f84000 */
[----:B------:R-:W-:Y:S01]  /*0ad0*/  @!P6 FMUL R18, R18, 16777216 ;  /* 0x4b8000001212e820 */ /* 0x000fe20000400000 */
[----:B------:R-:W-:Y:S01]  /*0ae0*/  @P5 FMUL R39, R39, 0.25 ;  /* 0x3e80000027275820 */ /* 0x000fe20000400000 */
[----:B------:R-:W-:Y:S01]  /*0af0*/  @!P6 FMUL R43, R43, 16777216 ;  /* 0x4b8000002b2be820 */ /* 0x000fe20000400000 */
[----:B-1----:R-:W-:-:S03]  /*0b00*/  FSETP.GT.AND P6, PT, R34, 8.50705917302346158658e+37, PT ;  /* 0x7e8000002200780b */ /* 0x002fc60003fc4000 */
[----:B------:R-:W-:Y:S01]  /*0b10*/  @!P2 FMUL R39, R39, 16777216 ;  /* 0x4b8000002727a820 */ /* 0x000fe20000400000 */
[----:B------:R-:W-:Y:S01]  /*0b20*/  FSEL R42, R16, 1, P5 ;  /* 0x3f800000102a7808 */ /* 0x000fe20002800000 */
[----:B------:R-:W0:Y:S01]  /*0b30*/  MUFU.RCP R18, R18 ;  /* 0x0000001200127308 */ /* 0x000e220000001000 */
[----:B------:R-:W-:Y:S02]  /*0b40*/  FSETP.GEU.AND P3, PT, R41, 1.175494350822287508e-38, PT ;  /* 0x008000002900780b */ /* 0x000fe40003f6e000 */
[----:B------:R-:W-:-:S05]  /*0b50*/  FSETP.GEU.AND P5, PT, R34, 1.175494350822287508e-38, PT ;  /* 0x008000002200780b */ /* 0x000fca0003fae000 */
[----:B------:R-:W1:Y:S01]  /*0b60*/  MUFU.RCP R39, R39 ;  /* 0x0000002700277308 */ /* 0x000e620000001000 */
[----:B------:R-:W-:Y:S01]  /*0b70*/  @P4 FMUL R41, R41, 0.25 ;  /* 0x3e80000029294820 */ /* 0x000fe20000400000 */
[----:B------:R-:W-:Y:S01]  /*0b80*/  @P6 FMUL R34, R34, 0.25 ;  /* 0x3e80000022226820 */ /* 0x000fe20000400000 */
[----:B------:R-:W-:Y:S01]  /*0b90*/  @!P2 FMUL R42, R42, 16777216 ;  /* 0x4b8000002a2aa820 */ /* 0x000fe20000400000 */
[----:B-----5:R-:W-:Y:S02]  /*0ba0*/  FADD R17, R36, 9.9999997473787516356e-06 ;  /* 0x3727c5ac24117421 */ /* 0x020fe40000000000 */
[----:B------:R-:W-:Y:S02]  /*0bb0*/  @!P3 FMUL R41, R41, 16777216 ;  /* 0x4b8000002929b820 */ /* 0x000fe40000400000 */
[----:B------:R-:W-:Y:S01]  /*0bc0*/  @!P5 FMUL R34, R34, 16777216 ;  /* 0x4b8000002222d820 */ /* 0x000fe20000400000 */
[----:B0-----:R-:W-:Y:S01]  /*0bd0*/  FMUL R36, R18, R43 ;  /* 0x0000002b12247220 */ /* 0x001fe20000400000 */
[----:B------:R-:W0:Y:S01]  /*0be0*/  MUFU.SQRT R17, R17 ;  /* 0x0000001100117308 */ /* 0x000e220000002000 */
[----:B-1----:R-:W-:-:S07]  /*0bf0*/  FMUL R39, R39, R42 ;  /* 0x0000002a27277220 */ /* 0x002fce0000400000 */
[----:B------:R-:W1:Y:S01]  /*0c00*/  MUFU.RCP R42, R34 ;  /* 0x00000022002a7308 */ /* 0x000e620000001000 */
[----:B------:R-:W-:-:S07]  /*0c10*/  FADD R18, R38, 9.9999997473787516356e-06 ;  /* 0x3727c5ac26127421 */ /* 0x000fce0000000000 */
[----:B------:R-:W2:Y:S01]  /*0c20*/  MUFU.RCP R41, R41 ;  /* 0x0000002900297308 */ /* 0x000ea20000001000 */
[C---:B------:R-:W-:Y:S02]  /*0c30*/  FSEL R43, R16.reuse, 1, P6 ;  /* 0x3f800000102b7808 */ /* 0x040fe40003000000 */
[----:B------:R-:W-:-:S05]  /*0c40*/  FSEL R44, R16, 1, P4 ;  /* 0x3f800000102c7808 */ /* 0x000fca0002000000 */
[----:B------:R-:W3:Y:S01]  /*0c50*/  MUFU.SQRT R18, R18 ;  /* 0x0000001200127308 */ /* 0x000ee20000002000 */
[----:B------:R-:W-:Y:S01]  /*0c60*/  @!P5 FMUL R43, R43, 16777216 ;  /* 0x4b8000002b2bd820 */ /* 0x000fe20000400000 */
[----:B------:R-:W-:Y:S01]  /*0c70*/  @!P3 FMUL R44, R44, 16777216 ;  /* 0x4b8000002c2cb820 */ /* 0x000fe20000400000 */
[----:B0-----:R-:W-:Y:S02]  /*0c80*/  FSETP.GT.AND P3, PT, R17, 8.50705917302346158658e+37, PT ;  /* 0x7e8000001100780b */ /* 0x001fe40003f64000 */
[----:B-1----:R-:W-:Y:S01]  /*0c90*/  FMUL R42, R42, R43 ;  /* 0x0000002b2a2a7220 */ /* 0x002fe20000400000 */
[----:B------:R-:W-:Y:S01]  /*0ca0*/  FADD R40, R40, 9.9999997473787516356e-06 ;  /* 0x3727c5ac28287421 */ /* 0x000fe20000000000 */
[----:B------:R-:W-:Y:S01]  /*0cb0*/  FADD R35, R35, 9.9999997473787516356e-06 ;  /* 0x3727c5ac23237421 */ /* 0x000fe20000000000 */
[----:B--2---:R-:W-:Y:S01]  /*0cc0*/  FMUL R38, R41, R44 ;  /* 0x0000002c29267220 */ /* 0x004fe20000400000 */
[----:B------:R-:W-:Y:S02]  /*0cd0*/  FSETP.GEU.AND P6, PT, R17, 1.175494350822287508e-38, PT ;  /* 0x008000001100780b */ /* 0x000fe40003fce000 */
[----:B------:R-:W0:Y:S01]  /*0ce0*/  MUFU.SQRT R43, R35 ;  /* 0x00000023002b7308 */ /* 0x000e220000002000 */
[----:B---3--:R-:W-:-:S07]  /*0cf0*/  FSETP.GT.AND P5, PT, R18, 8.50705917302346158658e+37, PT ;  /* 0x7e8000001200780b */ /* 0x008fce0003fa4000 */
[----:B------:R-:W1:Y:S01]  /*0d00*/  MUFU.SQRT R41, R40 ;  /* 0x0000002800297308 */ /* 0x000e620000002000 */
[----:B------:R-:W-:Y:S01]  /*0d10*/  FSEL R34, R16, 1, P3 ;  /* 0x3f80000010227808 */ /* 0x000fe20001800000 */
[----:B------:R-:W-:Y:S01]  /*0d20*/  @P3 FMUL R17, R17, 0.25 ;  /* 0x3e80000011113820 */ /* 0x000fe20000400000 */
[----:B------:R-:W-:-:S03]  /*0d30*/  FSETP.GEU.AND P2, PT, R18, 1.175494350822287508e-38, PT ;  /* 0x008000001200780b */ /* 0x000fc60003f4e000 */
[----:B------:R-:W-:Y:S01]  /*0d40*/  @!P6 FMUL R17, R17, 16777216 ;  /* 0x4b8000001111e820 */ /* 0x000fe20000400000 */
[----:B------:R-:W-:Y:S01]  /*0d50*/  @!P6 FMUL R34, R34, 16777216 ;  /* 0x4b8000002222e820 */ /* 0x000fe20000400000 */
[C---:B0-----:R-:W-:Y:S01]  /*0d60*/  FSETP.GT.AND P6, PT, R43.reuse, 8.50705917302346158658e+37, PT ;  /* 0x7e8000002b00780b */ /* 0x041fe20003fc4000 */
[----:B------:R-:W-:Y:S01]  /*0d70*/  @P5 FMUL R18, R18, 0.25 ;  /* 0x3e80000012125820 */ /* 0x000fe20000400000 */
[----:B------:R-:W-:Y:S02]  /*0d80*/  FSEL R35, R16, 1, P5 ;  /* 0x3f80000010237808 */ /* 0x000fe40002800000 */
[----:B------:R-:W-:Y:S02]  /*0d90*/  FSETP.GEU.AND P5, PT, R43, 1.175494350822287508e-38, PT ;  /* 0x008000002b00780b */ /* 0x000fe40003fae000 */
[C---:B-1----:R-:W-:Y:S02]  /*0da0*/  FSETP.GT.AND P4, PT, R41.reuse, 8.50705917302346158658e+37, PT ;  /* 0x7e8000002900780b */ /* 0x042fe40003f84000 */
[----:B------:R-:W-:Y:S01]  /*0db0*/  FSETP.GEU.AND P3, PT, R41, 1.175494350822287508e-38, PT ;  /* 0x008000002900780b */ /* 0x000fe20003f6e000 */
[----:B------:R-:W0:Y:S04]  /*0dc0*/  MUFU.RCP R17, R17 ;  /* 0x0000001100117308 */ /* 0x000e280000001000 */
[----:B------:R-:W-:Y:S01]  /*0dd0*/  @P6 FMUL R43, R43, 0.25 ;  /* 0x3e8000002b2b6820 */ /* 0x000fe20000400000 */
[----:B------:R-:W-:-:S03]  /*0de0*/  @!P2 FMUL R18, R18, 16777216 ;  /* 0x4b8000001212a820 */ /* 0x000fc60000400000 */
[----:B------:R-:W-:Y:S02]  /*0df0*/  @!P5 FMUL R43, R43, 16777216 ;  /* 0x4b8000002b2bd820 */ /* 0x000fe40000400000 */
[----:B------:R-:W-:-:S04]  /*0e00*/  @P4 FMUL R41, R41, 0.25 ;  /* 0x3e80000029294820 */ /* 0x000fc80000400000 */
[----:B------:R-:W-:Y:S01]  /*0e10*/  @!P3 FMUL R41, R41, 16777216 ;  /* 0x4b8000002929b820 */ /* 0x000fe20000400000 */
[----:B------:R-:W1:Y:S01]  /*0e20*/  MUFU.RCP R18, R18 ;  /* 0x0000001200127308 */ /* 0x000e620000001000 */
[----:B0-----:R-:W-:Y:S01]  /*0e30*/  FMUL R34, R17, R34 ;  /* 0x0000002211227220 */ /* 0x001fe20000400000 */
[----:B------:R-:W-:-:S06]  /*0e40*/  FSEL R17, R16, 1, P4 ;  /* 0x3f80000010117808 */ /* 0x000fcc0002000000 */
[----:B------:R-:W0:Y:S01]  /*0e50*/  MUFU.RCP R40, R41 ;  /* 0x0000002900287308 */ /* 0x000e220000001000 */
[----:B------:R-:W-:-:S07]  /*0e60*/  FSEL R16, R16, 1, P6 ;  /* 0x3f80000010107808 */ /* 0x000fce0003000000 */
[----:B------:R-:W2:Y:S01]  /*0e70*/  MUFU.RCP R43, R43 ;  /* 0x0000002b002b7308 */ /* 0x000ea20000001000 */
[----:B------:R-:W-:Y:S01]  /*0e80*/  @!P2 FMUL R35, R35, 16777216 ;  /* 0x4b8000002323a820 */ /* 0x000fe20000400000 */
[----:B------:R-:W-:Y:S01]  /*0e90*/  @!P3 FMUL R17, R17, 16777216 ;  /* 0x4b8000001111b820 */ /* 0x000fe20000400000 */
[----:B------:R-:W-:Y:S02]  /*0ea0*/  @!P5 FMUL R16, R16, 16777216 ;  /* 0x4b8000001010d820 */ /* 0x000fe40000400000 */
[----:B-1----:R-:W-:Y:S01]  /*0eb0*/  FMUL R35, R18, R35 ;  /* 0x0000002312237220 */ /* 0x002fe20000400000 */
[----:B0-----:R-:W-:Y:S01]  /*0ec0*/  FMUL R40, R40, R17 ;  /* 0x0000001128287220 */ /* 0x001fe20000400000 */
[----:B--2---:R-:W-:Y:S01]  /*0ed0*/  FMUL R41, R43, R16 ;  /* 0x000000102b297220 */ /* 0x004fe20000400000 */
[----:B------:R-:W-:Y:S01]  /*0ee0*/  CS2R R16, SRZ ;  /* 0x0000000000107805 */ /* 0x000fe2000001ff00 */
[----:B------:R-:W-:Y:S01]  /*0ef0*/  FADD R45, -R19, R12 ;  /* 0x0000000c132d7221 */ /* 0x000fe20000000100 */
[----:B------:R-:W-:-:S06]  /*0f00*/  CS2R R18, SRZ ;  /* 0x0000000000127805 */ /* 0x000fcc000001ff00 */
[----:B------:R-:W2:Y:S01]  /*0f10*/  @!P0 LDG.E.128 R16, desc[UR4][R26.64+0x800] ;  /* 0x000800041a108981 */ /* 0x000ea2000c1e1d00 */
[----:B------:R-:W-:Y:S01]  /*0f20*/  FADD R43, -R23, R15 ;  /* 0x0000000f172b7221 */ /* 0x000fe20000000100 */
[----:B------:R-:W-:Y:S01]  /*0f30*/  FADD R15, -R28, R14 ;  /* 0x0000000e1c0f7221 */ /* 0x000fe20000000100 */
[----:B------:R-:W-:Y:S02]  /*0f40*/  FADD R30, -R30, R13 ;  /* 0x0000000d1e1e7221 */ /* 0x000fe40000000100 */
[----:B------:R-:W-:Y:S01]  /*0f50*/  FMUL R42, R42, R43 ;  /* 0x0000002b2a2a7220 */ /* 0x000fe20000400000 */
[----:B------:R-:W-:Y:S01]  /*0f60*/  FMUL R13, R38, R15 ;  /* 0x0000000f260d7220 */ /* 0x000fe20000400000 */
[----:B------:R-:W-:Y:S02]  /*0f70*/  FMUL R39, R39, R30 ;  /* 0x0000001e27277220 */ /* 0x000fe40000400000 */
[----:B------:R-:W-:Y:S01]  /*0f80*/  FFMA R15, R42, R32, R33 ;  /* 0x000000202a0f7223 */ /* 0x000fe20000000021 */
[----:B------:R-:W-:Y:S01]  /*0f90*/  FFMA R14, R13, R21, R22 ;  /* 0x000000150d0e7223 */ /* 0x000fe20000000016 */
[----:B------:R-:W-:Y:S01]  /*0fa0*/  FFMA R13, R39, R11, R20 ;  /* 0x0000000b270d7223 */ /* 0x000fe20000000014 */
[----:B------:R-:W-:-:S02]  /*0fb0*/  FMUL R23, R36, R45 ;  /* 0x0000002d24177220 */ /* 0x000fc40000400000 */
[----:B------:R-:W-:Y:S02]  /*0fc0*/  FSETP.GT.AND P5, PT, R15, RZ, PT ;  /* 0x000000ff0f00720b */ /* 0x000fe40003fa4000 */
[----:B------:R-:W-:Y:S02]  /*0fd0*/  FSETP.GT.AND P6, PT, R14, RZ, PT ;  /* 0x000000ff0e00720b */ /* 0x000fe40003fc4000 */
[----:B------:R-:W-:-:S09]  /*0fe0*/  FSETP.GT.AND P2, PT, R13, RZ, PT ;  /* 0x000000ff0d00720b */ /* 0x000fd20003f44000 */
[----:B------:R-:W-:Y:S02]  /*0ff0*/  @!P5 FMUL R15, R15, 0.20000000298023223877 ;  /* 0x3e4ccccd0f0fd820 */ /* 0x000fe40000400000 */
[----:B------:R-:W-:Y:S02]  /*1000*/  @!P6 FMUL R14, R14, 0.20000000298023223877 ;  /* 0x3e4ccccd0e0ee820 */ /* 0x000fe40000400000 */
[----:B------:R-:W-:Y:S01]  /*1010*/  @!P2 FMUL R13, R13, 0.20000000298023223877 ;  /* 0x3e4ccccd0d0da820 */ /* 0x000fe20000400000 */
[----:B--2---:R-:W-:Y:S01]  /*1020*/  FADD R25, -R25, R16 ;  /* 0x0000001019197221 */ /* 0x004fe20000000100 */
[----:B------:R-:W-:Y:S01]  /*1030*/  FADD R28, -R31, R17 ;  /* 0x000000111f1c7221 */ /* 0x000fe20000000100 */
[----:B------:R-:W-:Y:S01]  /*1040*/  FADD R12, -R29, R19 ;  /* 0x000000131d0c7221 */ /* 0x000fe20000000100 */
[----:B------:R-:W0:Y:S01]  /*1050*/  LDC.64 R16, c[0x0][0x238] ;  /* 0x00008e00ff107b82 */ /* 0x000e220000000a00 */
[----:B------:R-:W-:Y:S02]  /*1060*/  FADD R31, -R24, R18 ;  /* 0x00000012181f7221 */ /* 0x000fe40000000100 */
[----:B------:R-:W-:Y:S01]  /*1070*/  FMUL R18, R41, R12 ;  /* 0x0000000c29127220 */ /* 0x000fe20000400000 */
[----:B------:R-:W-:Y:S01]  /*1080*/  FFMA R12, R23, R9, R10 ;  /* 0x00000009170c7223 */ /* 0x000fe2000000000a */
[----:B------:R-:W-:Y:S01]  /*1090*/  FMUL R31, R40, R31 ;  /* 0x0000001f281f7220 */ /* 0x000fe20000400000 */
[----:B------:R-:W-:Y:S01]  /*10a0*/  FMUL R28, R35, R28 ;  /* 0x0000001c231c7220 */ /* 0x000fe20000400000 */
[----:B------:R-:W-:-:S02]  /*10b0*/  FMUL R25, R34, R25 ;  /* 0x0000001922197220 */ /* 0x000fc40000400000 */
[----:B------:R-:W-:Y:S01]  /*10c0*/  FSETP.GT.AND P3, PT, R12, RZ, PT ;  /* 0x000000ff0c00720b */ /* 0x000fe20003f64000 */
[----:B------:R-:W-:Y:S01]  /*10d0*/  FFMA R10, R31, R4, R8 ;  /* 0x000000041f0a7223 */ /* 0x000fe20000000008 */
[----:B------:R-:W-:Y:S01]  /*10e0*/  FFMA R11, R18, R5, R37 ;  /* 0x00000005120b7223 */ /* 0x000fe20000000025 */
[----:B------:R-:W-:Y:S01]  /*10f0*/  FFMA R8, R25, R2, R6 ;  /* 0x0000000219087223 */ /* 0x000fe20000000006 */
[----:B------:R-:W-:Y:S02]  /*1100*/  FFMA R9, R28, R3, R7 ;  /* 0x000000031c097223 */ /* 0x000fe40000000007 */
[----:B------:R-:W-:Y:S02]  /*1110*/  FSETP.GT.AND P5, PT, R10, RZ, PT ;  /* 0x000000ff0a00720b */ /* 0x000fe40003fa4000 */
[----:B------:R-:W-:Y:S02]  /*1120*/  FSETP.GT.AND P4, PT, R11, RZ, PT ;  /* 0x000000ff0b00720b */ /* 0x000fe40003f84000 */
[----:B------:R-:W-:-:S02]  /*1130*/  FSETP.GT.AND P6, PT, R9, RZ, PT ;  /* 0x000000ff0900720b */ /* 0x000fc40003fc4000 */
[----:B------:R-:W-:Y:S01]  /*1140*/  FSETP.GT.AND P2, PT, R8, RZ, PT ;  /* 0x000000ff0800720b */ /* 0x000fe20003f44000 */
[----:B------:R-:W-:Y:S01]  /*1150*/  @!P3 FMUL R12, R12, 0.20000000298023223877 ;  /* 0x3e4ccccd0c0cb820 */ /* 0x000fe20000400000 */
[----:B0-----:R-:W-:-:S05]  /*1160*/  IMAD.WIDE R16, R0, 0x4, R16 ;  /* 0x0000000400107825 */ /* 0x001fca00078e0210 */
[----:B------:R0:W-:Y:S02]  /*1170*/  @!P1 STG.E.128 desc[UR4][R16.64], R12 ;  /* 0x0000000c10009986 */ /* 0x0001e4000c101d04 */
[----:B------:R-:W-:Y:S01]  /*1180*/  @!P4 FMUL R11, R11, 0.20000000298023223877 ;  /* 0x3e4ccccd0b0bc820 */ /* 0x000fe20000400000 */
[----:B------:R-:W-:Y:S01]  /*1190*/  @!P5 FMUL R10, R10, 0.20000000298023223877 ;  /* 0x3e4ccccd0a0ad820 */ /* 0x000fe20000400000 */
[----:B------:R-:W-:Y:S02]  /*11a0*/  @!P6 FMUL R9, R9, 0.20000000298023223877 ;  /* 0x3e4ccccd0909e820 */ /* 0x000fe40000400000 */
[----:B------:R-:W-:Y:S01]  /*11b0*/  @!P2 FMUL R8, R8, 0.20000000298023223877 ;  /* 0x3e4ccccd0808a820 */ /* 0x000fe20000400000 */
[----:B0-----:R-:W-:Y:S06]  /*11c0*/  @P0 EXIT ;  /* 0x000000000000094d */ /* 0x001fec0003800000 */
[----:B------:R-:W-:Y:S01]  /*11d0*/  STG.E.128 desc[UR4][R16.64+0x800], R8 ;  /* 0x0008000810007986 */ /* 0x000fe2000c101d04 */
[----:B------:R-:W-:Y:S05]  /*11e0*/  EXIT ;  /* 0x000000000000794d */ /* 0x000fea0003800000 */
.L_x_0:
[----:B------:R-:W-:-:S00]  /*11f0*/  BRA `(.L_x_0) ;  /* 0xfffffffc00fc7947 */ /* 0x000fc0000383ffff */
[----:B------:R-:W-:-:S00]  /*1200*/  NOP ;  /* 0x0000000000007918 */ /* 0x000fc00000000000 */
[----:B------:R-:W-:-:S00]  /*1210*/  NOP ;  /* 0x0000000000007918 */ /* 0x000fc00000000000 */
[----:B------:R-:W-:-:S00]  /*1220*/  NOP ;  /* 0x0000000000007918 */ /* 0x000fc00000000000 */
[----:B------:R-:W-:-:S00]  /*1230*/  NOP ;  /* 0x0000000000007918 */ /* 0x000fc00000000000 */
[----:B------:R-:W-:-:S00]  /*1240*/  NOP ;  /* 0x0000000000007918 */ /* 0x000fc00000000000 */
[----:B------:R-:W-:-:S00]  /*1250*/  NOP ;  /* 0x0000000000007918 */ /* 0x000fc00000000000 */
[----:B------:R-:W-:-:S00]  /*1260*/  NOP ;  /* 0x0000000000007918 */ /* 0x000fc00000000000 */
[----:B------:R-:W-:-:S00]  /*1270*/  NOP ;  /* 0x0000000000007918 */ /* 0x000fc00000000000 */
.L_x_1:


//--------------------- .nv.global.init           --------------------------
	.section	.nv.global.init,"aw",@progbits
.nv.global.init:
	.type		_$_str,@object
	.size		_$_str,(_$_str_$_2 - _$_str)
_$_str:
        /*0000*/ 	.byte	0x5f, 0x5f, 0x43, 0x55, 0x44, 0x41, 0x5f, 0x46, 0x54, 0x5a, 0x00
	.type		_$_str_$_2,@object
	.size		_$_str_$_2,(.L_1 - _$_str_$_2)
_$_str_$_2:
        /*000b*/ 	.byte	0x5f, 0x5f, 0x43, 0x55, 0x44, 0x41, 0x5f, 0x50, 0x52, 0x45, 0x43, 0x5f, 0x53, 0x51, 0x52, 0x54
        /*001b*/ 	.byte	0x00
.L_1:


//--------------------- .nv.constant0.triton_poi_fused__native_batch_norm_legit_no_training_leaky_relu_0 --------------------------
	.section	.nv.constant0.triton_poi_fused__native_batch_norm_legit_no_training_leaky_relu_0,"a",@progbits
	.sectionflags	@""
	.align	4
.nv.constant0.triton_poi_fused__native_batch_norm_legit_no_training_leaky_relu_0:
	.zero		580
